//
// Generated by NVIDIA NVVM Compiler
//
// Compiler Build ID: CL-36424714
// Cuda compilation tools, release 13.0, V13.0.88
// Based on NVVM 20.0.0
//

.version 9.0
.target sm_100
.address_size 64

	// .globl	_Z10findPrimesPii

.visible .entry _Z10findPrimesPii(
	.param .u64 .ptr .align 1 _Z10findPrimesPii_param_0,
	.param .u32 _Z10findPrimesPii_param_1
)
{
	.reg .pred 	%p<7>;
	.reg .b32 	%r<14>;
	.reg .b64 	%rd<7>;

	ld.param.u64 	%rd2, [_Z10findPrimesPii_param_0];
	ld.param.u32 	%r4, [_Z10findPrimesPii_param_1];
	cvta.to.global.u64 	%rd1, %rd2;
	mov.u32 	%r5, %ctaid.x;
	mov.u32 	%r6, %ntid.x;
	mov.u32 	%r7, %tid.x;
	mad.lo.s32 	%r1, %r5, %r6, %r7;
	setp.ge.s32 	%p1, %r1, %r4;
	setp.lt.s32 	%p2, %r1, 2;
	or.pred  	%p3, %p2, %p1;
	@%p3 bra 	$L__BB0_5;
	setp.lt.u32 	%p4, %r1, 4;
	@%p4 bra 	$L__BB0_7;
	mov.b32 	%r13, 2;
	bra.uni 	$L__BB0_4;
$L__BB0_3:
	add.s32 	%r2, %r13, 1;
	mad.lo.s32 	%r10, %r13, %r13, %r13;
	add.s32 	%r11, %r10, %r2;
	setp.gt.s32 	%p6, %r11, %r1;
	mov.u32 	%r13, %r2;
	@%p6 bra 	$L__BB0_7;
$L__BB0_4:
	rem.u32 	%r9, %r1, %r13;
	setp.eq.s32 	%p5, %r9, 0;
	@%p5 bra 	$L__BB0_5;
	bra.uni 	$L__BB0_3;
$L__BB0_5:
	mul.wide.s32 	%rd5, %r1, 4;
	add.s64 	%rd6, %rd1, %rd5;
	mov.b32 	%r12, 0;
	st.global.u32 	[%rd6], %r12;
$L__BB0_6:
	ret;
$L__BB0_7:
	mul.wide.u32 	%rd3, %r1, 4;
	add.s64 	%rd4, %rd1, %rd3;
	st.global.u32 	[%rd4], %r1;
	bra.uni 	$L__BB0_6;

}
	// .globl	_Z22findPrimesDivisibleBy3Pii
.visible .entry _Z22findPrimesDivisibleBy3Pii(
	.param .u64 .ptr .align 1 _Z22findPrimesDivisibleBy3Pii_param_0,
	.param .u32 _Z22findPrimesDivisibleBy3Pii_param_1
)
{
	.reg .pred 	%p<15>;
	.reg .b32 	%r<15>;
	.reg .b64 	%rd<7>;

	ld.param.u64 	%rd2, [_Z22findPrimesDivisibleBy3Pii_param_0];
	ld.param.u32 	%r4, [_Z22findPrimesDivisibleBy3Pii_param_1];
	cvta.to.global.u64 	%rd1, %rd2;
	mov.u32 	%r5, %ctaid.x;
	mov.u32 	%r6, %ntid.x;
	mov.u32 	%r7, %tid.x;
	mad.lo.s32 	%r1, %r5, %r6, %r7;
	setp.ge.s32 	%p2, %r1, %r4;
	@%p2 bra 	$L__BB1_8;
	setp.lt.s32 	%p4, %r1, 2;
	mov.pred 	%p3, 0;
	mov.pred 	%p14, %p3;
	@%p4 bra 	$L__BB1_6;
	setp.lt.u32 	%p6, %r1, 4;
	mov.pred 	%p5, -1;
	mov.pred 	%p14, %p5;
	@%p6 bra 	$L__BB1_6;
	mov.b32 	%r14, 2;
	bra.uni 	$L__BB1_5;
$L__BB1_4:
	add.s32 	%r2, %r14, 1;
	mad.lo.s32 	%r10, %r14, %r14, %r14;
	add.s32 	%r11, %r10, %r2;
	setp.gt.s32 	%p10, %r11, %r1;
	mov.u32 	%r14, %r2;
	mov.pred 	%p14, %p5;
	@%p10 bra 	$L__BB1_6;
$L__BB1_5:
	rem.u32 	%r9, %r1, %r14;
	setp.ne.s32 	%p8, %r9, 0;
	mov.pred 	%p14, %p3;
	@%p8 bra 	$L__BB1_4;
$L__BB1_6:
	mad.lo.s32 	%r12, %r1, -1431655765, 715827882;
	setp.gt.u32 	%p11, %r12, 1431655764;
	not.pred 	%p12, %p14;
	or.pred  	%p13, %p11, %p12;
	@%p13 bra 	$L__BB1_8;
	mul.wide.s32 	%rd5, %r1, 4;
	add.s64 	%rd6, %rd1, %rd5;
	st.global.u32 	[%rd6], %r1;
	bra.uni 	$L__BB1_9;
$L__BB1_8:
	mul.wide.s32 	%rd3, %r1, 4;
	add.s64 	%rd4, %rd1, %rd3;
	mov.b32 	%r13, 0;
	st.global.u32 	[%rd4], %r13;
$L__BB1_9:
	ret;

}
	// .globl	_Z24findPrimesGreaterThan100Pii
.visible .entry _Z24findPrimesGreaterThan100Pii(
	.param .u64 .ptr .align 1 _Z24findPrimesGreaterThan100Pii_param_0,
	.param .u32 _Z24findPrimesGreaterThan100Pii_param_1
)
{
	.reg .pred 	%p<16>;
	.reg .b32 	%r<14>;
	.reg .b64 	%rd<7>;

	ld.param.u64 	%rd2, [_Z24findPrimesGreaterThan100Pii_param_0];
	ld.param.u32 	%r4, [_Z24findPrimesGreaterThan100Pii_param_1];
	cvta.to.global.u64 	%rd1, %rd2;
	mov.u32 	%r5, %ctaid.x;
	mov.u32 	%r6, %ntid.x;
	mov.u32 	%r7, %tid.x;
	mad.lo.s32 	%r1, %r5, %r6, %r7;
	setp.ge.s32 	%p3, %r1, %r4;
	setp.lt.s32 	%p4, %r1, 2;
	or.pred  	%p5, %p4, %p3;
	mov.pred 	%p2, 0;
	mov.pred 	%p15, %p2;
	@%p5 bra 	$L__BB2_5;
	setp.lt.u32 	%p7, %r1, 4;
	mov.pred 	%p6, -1;
	mov.pred 	%p15, %p6;
	@%p7 bra 	$L__BB2_5;
	mov.b32 	%r13, 2;
	bra.uni 	$L__BB2_4;
$L__BB2_3:
	add.s32 	%r2, %r13, 1;
	mad.lo.s32 	%r10, %r13, %r13, %r13;
	add.s32 	%r11, %r10, %r2;
	setp.gt.s32 	%p11, %r11, %r1;
	mov.u32 	%r13, %r2;
	mov.pred 	%p15, %p6;
	@%p11 bra 	$L__BB2_5;
$L__BB2_4:
	rem.u32 	%r9, %r1, %r13;
	setp.ne.s32 	%p9, %r9, 0;
	mov.pred 	%p15, %p2;
	@%p9 bra 	$L__BB2_3;
$L__BB2_5:
	setp.lt.s32 	%p12, %r1, 101;
	not.pred 	%p13, %p15;
	or.pred  	%p14, %p12, %p13;
	@%p14 bra 	$L__BB2_7;
	mul.wide.u32 	%rd5, %r1, 4;
	add.s64 	%rd6, %rd1, %rd5;
	st.global.u32 	[%rd6], %r1;
	bra.uni 	$L__BB2_8;
$L__BB2_7:
	mul.wide.s32 	%rd3, %r1, 4;
	add.s64 	%rd4, %rd1, %rd3;
	mov.b32 	%r12, 0;
	st.global.u32 	[%rd4], %r12;
$L__BB2_8:
	ret;

}
	// .globl	_Z22findPrimesLessThan1000Pii
.visible .entry _Z22findPrimesLessThan1000Pii(
	.param .u64 .ptr .align 1 _Z22findPrimesLessThan1000Pii_param_0,
	.param .u32 _Z22findPrimesLessThan1000Pii_param_1
)
{
	.reg .pred 	%p<16>;
	.reg .b32 	%r<14>;
	.reg .b64 	%rd<7>;

	ld.param.u64 	%rd2, [_Z22findPrimesLessThan1000Pii_param_0];
	ld.param.u32 	%r4, [_Z22findPrimesLessThan1000Pii_param_1];
	cvta.to.global.u64 	%rd1, %rd2;
	mov.u32 	%r5, %ctaid.x;
	mov.u32 	%r6, %ntid.x;
	mov.u32 	%r7, %tid.x;
	mad.lo.s32 	%r1, %r5, %r6, %r7;
	setp.ge.s32 	%p3, %r1, %r4;
	setp.lt.s32 	%p4, %r1, 2;
	or.pred  	%p5, %p4, %p3;
	mov.pred 	%p2, 0;
	mov.pred 	%p15, %p2;
	@%p5 bra 	$L__BB3_5;
	setp.lt.u32 	%p7, %r1, 4;
	mov.pred 	%p6, -1;
	mov.pred 	%p15, %p6;
	@%p7 bra 	$L__BB3_5;
	mov.b32 	%r13, 2;
	bra.uni 	$L__BB3_4;
$L__BB3_3:
	add.s32 	%r2, %r13, 1;
	mad.lo.s32 	%r10, %r13, %r13, %r13;
	add.s32 	%r11, %r10, %r2;
	setp.gt.s32 	%p11, %r11, %r1;
	mov.u32 	%r13, %r2;
	mov.pred 	%p15, %p6;
	@%p11 bra 	$L__BB3_5;
$L__BB3_4:
	rem.u32 	%r9, %r1, %r13;
	setp.ne.s32 	%p9, %r9, 0;
	mov.pred 	%p15, %p2;
	@%p9 bra 	$L__BB3_3;
$L__BB3_5:
	setp.gt.s32 	%p12, %r1, 999;
	not.pred 	%p13, %p15;
	or.pred  	%p14, %p12, %p13;
	@%p14 bra 	$L__BB3_7;
	mul.wide.s32 	%rd5, %r1, 4;
	add.s64 	%rd6, %rd1, %rd5;
	st.global.u32 	[%rd6], %r1;
	bra.uni 	$L__BB3_8;
$L__BB3_7:
	mul.wide.s32 	%rd3, %r1, 4;
	add.s64 	%rd4, %rd1, %rd3;
	mov.b32 	%r12, 0;
	st.global.u32 	[%rd4], %r12;
$L__BB3_8:
	ret;

}


// ===== COMPILED SASS (sm_100) =====

	.target	sm_100

	.elftype	@"ET_EXEC"


//--------------------- .note.nv.tkinfo           --------------------------
	.section	.note.nv.tkinfo,"",@"SHT_NOTE"
	.sectionflags	@"SHF_NOTE_NV_TKINFO"
	.tkinfo
        /*0018*/ 	.word	0x00000002
        /*0030*/ 	.string	""
        /*0030*/ 	.string	"ptxas"
        /*0030*/ 	.string	"Cuda compilation tools, release 13.0, V13.0.88"
        /*0030*/ 	.string	"Build cuda_13.0.r13.0/compiler.36424714_0"
        /*0030*/ 	.string	"-arch sm_100 -m 64 "



//--------------------- .note.nv.cuinfo           --------------------------
	.section	.note.nv.cuinfo,"",@"SHT_NOTE"
	.sectionflags	@"SHF_NOTE_NV_CUINFO"
        /*0018*/ 	.short	0x0002
        /*001a*/ 	.short	0x0064
        /*001c*/ 	.short	0x0082
	.zero		2


//--------------------- .nv.info                  --------------------------
	.section	.nv.info,"",@"SHT_CUDA_INFO"
	.align	4


	//----- nvinfo : EIATTR_REGCOUNT
	.align		4
        /*0000*/ 	.byte	0x04, 0x2f
        /*0002*/ 	.short	(.L_1 - .L_0)
	.align		4
.L_0:
        /*0004*/ 	.word	index@(_Z10findPrimesPii)
        /*0008*/ 	.word	0x0000000a


	//----- nvinfo : EIATTR_FRAME_SIZE
	.align		4
.L_1:
        /*000c*/ 	.byte	0x04, 0x11
        /*000e*/ 	.short	(.L_3 - .L_2)
	.align		4
.L_2:
        /*0010*/ 	.word	index@(_Z10findPrimesPii)
        /*0014*/ 	.word	0x00000000


	//----- nvinfo : EIATTR_REGCOUNT
	.align		4
.L_3:
        /*0018*/ 	.byte	0x04, 0x2f
        /*001a*/ 	.short	(.L_5 - .L_4)
	.align		4
.L_4:
        /*001c*/ 	.word	index@(_Z22findPrimesDivisibleBy3Pii)
        /*0020*/ 	.word	0x0000000a


	//----- nvinfo : EIATTR_FRAME_SIZE
	.align		4
.L_5:
        /*0024*/ 	.byte	0x04, 0x11
        /*0026*/ 	.short	(.L_7 - .L_6)
	.align		4
.L_6:
        /*0028*/ 	.word	index@(_Z22findPrimesDivisibleBy3Pii)
        /*002c*/ 	.word	0x00000000


	//----- nvinfo : EIATTR_REGCOUNT
	.align		4
.L_7:
        /*0030*/ 	.byte	0x04, 0x2f
        /*0032*/ 	.short	(.L_9 - .L_8)
	.align		4
.L_8:
        /*0034*/ 	.word	index@(_Z24findPrimesGreaterThan100Pii)
        /*0038*/ 	.word	0x0000000a


	//----- nvinfo : EIATTR_FRAME_SIZE
	.align		4
.L_9:
        /*003c*/ 	.byte	0x04, 0x11
        /*003e*/ 	.short	(.L_11 - .L_10)
	.align		4
.L_10:
        /*0040*/ 	.word	index@(_Z24findPrimesGreaterThan100Pii)
        /*0044*/ 	.word	0x00000000


	//----- nvinfo : EIATTR_REGCOUNT
	.align		4
.L_11:
        /*0048*/ 	.byte	0x04, 0x2f
        /*004a*/ 	.short	(.L_13 - .L_12)
	.align		4
.L_12:
        /*004c*/ 	.word	index@(_Z22findPrimesLessThan1000Pii)
        /*0050*/ 	.word	0x0000000a


	//----- nvinfo : EIATTR_FRAME_SIZE
	.align		4
.L_13:
        /*0054*/ 	.byte	0x04, 0x11
        /*0056*/ 	.short	(.L_15 - .L_14)
	.align		4
.L_14:
        /*0058*/ 	.word	index@(_Z22findPrimesLessThan1000Pii)
        /*005c*/ 	.word	0x00000000


	//----- nvinfo : EIATTR_MIN_STACK_SIZE
	.align		4
.L_15:
        /*0060*/ 	.byte	0x04, 0x12
        /*0062*/ 	.short	(.L_17 - .L_16)
	.align		4
.L_16:
        /*0064*/ 	.word	index@(_Z22findPrimesLessThan1000Pii)
        /*0068*/ 	.word	0x00000000


	//----- nvinfo : EIATTR_MIN_STACK_SIZE
	.align		4
.L_17:
        /*006c*/ 	.byte	0x04, 0x12
        /*006e*/ 	.short	(.L_19 - .L_18)
	.align		4
.L_18:
        /*0070*/ 	.word	index@(_Z24findPrimesGreaterThan100Pii)
        /*0074*/ 	.word	0x00000000


	//----- nvinfo : EIATTR_MIN_STACK_SIZE
	.align		4
.L_19:
        /*0078*/ 	.byte	0x04, 0x12
        /*007a*/ 	.short	(.L_21 - .L_20)
	.align		4
.L_20:
        /*007c*/ 	.word	index@(_Z22findPrimesDivisibleBy3Pii)
        /*0080*/ 	.word	0x00000000


	//----- nvinfo : EIATTR_MIN_STACK_SIZE
	.align		4
.L_21:
        /*0084*/ 	.byte	0x04, 0x12
        /*0086*/ 	.short	(.L_23 - .L_22)
	.align		4
.L_22:
        /*0088*/ 	.word	index@(_Z10findPrimesPii)
        /*008c*/ 	.word	0x00000000
.L_23:


//--------------------- .nv.compat                --------------------------
	.section	.nv.compat,"",@"SHT_CUDA_COMPAT_INFO"
	.align	4
        /*0000*/ 	.byte	0x02, 0x09, 0x00, 0x00, 0x02, 0x02, 0x01, 0x00, 0x02, 0x05, 0x05, 0x00, 0x03, 0x07, 0x01, 0x01
        /*0010*/ 	.byte	0x02, 0x03, 0x00, 0x00, 0x02, 0x06, 0x01, 0x00, 0x04, 0x0b, 0x08, 0x00, 0x09, 0x00, 0x00, 0x00
        /*0020*/ 	.byte	0x00, 0x00, 0x00, 0x00


//--------------------- .nv.info._Z22findPrimesLessThan1000Pii --------------------------
	.section	.nv.info._Z22findPrimesLessThan1000Pii,"",@"SHT_CUDA_INFO"
	.sectionflags	@""
	.align	4


	//----- nvinfo : EIATTR_CUDA_API_VERSION
	.align		4
        /*0000*/ 	.byte	0x04, 0x37
        /*0002*/ 	.short	(.L_25 - .L_24)
.L_24:
        /*0004*/ 	.word	0x00000082


	//----- nvinfo : EIATTR_KPARAM_INFO
	.align		4
.L_25:
        /*0008*/ 	.byte	0x04, 0x17
        /*000a*/ 	.short	(.L_27 - .L_26)
.L_26:
        /*000c*/ 	.word	0x00000000
        /*0010*/ 	.short	0x0001
        /*0012*/ 	.short	0x0008
        /*0014*/ 	.byte	0x00, 0xf0, 0x11, 0x00


	//----- nvinfo : EIATTR_KPARAM_INFO
	.align		4
.L_27:
        /*0018*/ 	.byte	0x04, 0x17
        /*001a*/ 	.short	(.L_29 - .L_28)
.L_28:
        /*001c*/ 	.word	0x00000000
        /*0020*/ 	.short	0x0000
        /*0022*/ 	.short	0x0000
        /*0024*/ 	.byte	0x00, 0xf5, 0x21, 0x00


	//----- nvinfo : EIATTR_SPARSE_MMA_MASK
	.align		4
.L_29:
        /*0028*/ 	.byte	0x03, 0x50
        /*002a*/ 	.short	0x0000


	//----- nvinfo : EIATTR_MAXREG_COUNT
	.align		4
        /*002c*/ 	.byte	0x03, 0x1b
        /*002e*/ 	.short	0x00ff


	//----- nvinfo : EIATTR_MERCURY_ISA_VERSION
	.align		4
        /*0030*/ 	.byte	0x03, 0x5f
        /*0032*/ 	.short	0x0101


	//----- nvinfo : EIATTR_VRC_CTA_INIT_COUNT
	.align		4
        /*0034*/ 	.byte	0x02, 0x4a
	.zero		1
	.zero		1


	//----- nvinfo : EIATTR_EXIT_INSTR_OFFSETS
	.align		4
        /*0038*/ 	.byte	0x04, 0x1c
        /*003a*/ 	.short	(.L_31 - .L_30)


	//   ....[0]....
.L_30:
        /*003c*/ 	.word	0x000002f0


	//   ....[1]....
        /*0040*/ 	.word	0x00000330


	//----- nvinfo : EIATTR_CRS_STACK_SIZE
	.align		4
.L_31:
        /*0044*/ 	.byte	0x04, 0x1e
        /*0046*/ 	.short	(.L_33 - .L_32)
.L_32:
        /*0048*/ 	.word	0x00000000


	//----- nvinfo : EIATTR_CBANK_PARAM_SIZE
	.align		4
.L_33:
        /*004c*/ 	.byte	0x03, 0x19
        /*004e*/ 	.short	0x000c


	//----- nvinfo : EIATTR_PARAM_CBANK
	.align		4
        /*0050*/ 	.byte	0x04, 0x0a
        /*0052*/ 	.short	(.L_35 - .L_34)
	.align		4
.L_34:
        /*0054*/ 	.word	index@(.nv.constant0._Z22findPrimesLessThan1000Pii)
        /*0058*/ 	.short	0x0380
        /*005a*/ 	.short	0x000c


	//----- nvinfo : EIATTR_SW_WAR
	.align		4
.L_35:
        /*005c*/ 	.byte	0x04, 0x36
        /*005e*/ 	.short	(.L_37 - .L_36)
.L_36:
        /*0060*/ 	.word	0x00000008
.L_37:


//--------------------- .nv.info._Z24findPrimesGreaterThan100Pii --------------------------
	.section	.nv.info._Z24findPrimesGreaterThan100Pii,"",@"SHT_CUDA_INFO"
	.sectionflags	@""
	.align	4


	//----- nvinfo : EIATTR_CUDA_API_VERSION
	.align		4
        /*0000*/ 	.byte	0x04, 0x37
        /*0002*/ 	.short	(.L_39 - .L_38)
.L_38:
        /*0004*/ 	.word	0x00000082


	//----- nvinfo : EIATTR_KPARAM_INFO
	.align		4
.L_39:
        /*0008*/ 	.byte	0x04, 0x17
        /*000a*/ 	.short	(.L_41 - .L_40)
.L_40:
        /*000c*/ 	.word	0x00000000
        /*0010*/ 	.short	0x0001
        /*0012*/ 	.short	0x0008
        /*0014*/ 	.byte	0x00, 0xf0, 0x11, 0x00


	//----- nvinfo : EIATTR_KPARAM_INFO
	.align		4
.L_41:
        /*0018*/ 	.byte	0x04, 0x17
        /*001a*/ 	.short	(.L_43 - .L_42)
.L_42:
        /*001c*/ 	.word	0x00000000
        /*0020*/ 	.short	0x0000
        /*0022*/ 	.short	0x0000
        /*0024*/ 	.byte	0x00, 0xf5, 0x21, 0x00


	//----- nvinfo : EIATTR_SPARSE_MMA_MASK
	.align		4
.L_43:
        /*0028*/ 	.byte	0x03, 0x50
        /*002a*/ 	.short	0x0000


	//----- nvinfo : EIATTR_MAXREG_COUNT
	.align		4
        /*002c*/ 	.byte	0x03, 0x1b
        /*002e*/ 	.short	0x00ff


	//----- nvinfo : EIATTR_MERCURY_ISA_VERSION
	.align		4
        /*0030*/ 	.byte	0x03, 0x5f
        /*0032*/ 	.short	0x0101


	//----- nvinfo : EIATTR_VRC_CTA_INIT_COUNT
	.align		4
        /*0034*/ 	.byte	0x02, 0x4a
	.zero		1
	.zero		1


	//----- nvinfo : EIATTR_EXIT_INSTR_OFFSETS
	.align		4
        /*0038*/ 	.byte	0x04, 0x1c
        /*003a*/ 	.short	(.L_45 - .L_44)


	//   ....[0]....
.L_44:
        /*003c*/ 	.word	0x000002f0


	//   ....[1]....
        /*0040*/ 	.word	0x00000330


	//----- nvinfo : EIATTR_CRS_STACK_SIZE
	.align		4
.L_45:
        /*0044*/ 	.byte	0x04, 0x1e
        /*0046*/ 	.short	(.L_47 - .L_46)
.L_46:
        /*0048*/ 	.word	0x00000000


	//----- nvinfo : EIATTR_CBANK_PARAM_SIZE
	.align		4
.L_47:
        /*004c*/ 	.byte	0x03, 0x19
        /*004e*/ 	.short	0x000c


	//----- nvinfo : EIATTR_PARAM_CBANK
	.align		4
        /*0050*/ 	.byte	0x04, 0x0a
        /*0052*/ 	.short	(.L_49 - .L_48)
	.align		4
.L_48:
        /*0054*/ 	.word	index@(.nv.constant0._Z24findPrimesGreaterThan100Pii)
        /*0058*/ 	.short	0x0380
        /*005a*/ 	.short	0x000c


	//----- nvinfo : EIATTR_SW_WAR
	.align		4
.L_49:
        /*005c*/ 	.byte	0x04, 0x36
        /*005e*/ 	.short	(.L_51 - .L_50)
.L_50:
        /*0060*/ 	.word	0x00000008
.L_51:


//--------------------- .nv.info._Z22findPrimesDivisibleBy3Pii --------------------------
	.section	.nv.info._Z22findPrimesDivisibleBy3Pii,"",@"SHT_CUDA_INFO"
	.sectionflags	@""
	.align	4


	//----- nvinfo : EIATTR_CUDA_API_VERSION
	.align		4
        /*0000*/ 	.byte	0x04, 0x37
        /*0002*/ 	.short	(.L_53 - .L_52)
.L_52:
        /*0004*/ 	.word	0x00000082


	//----- nvinfo : EIATTR_KPARAM_INFO
	.align		4
.L_53:
        /*0008*/ 	.byte	0x04, 0x17
        /*000a*/ 	.short	(.L_55 - .L_54)
.L_54:
        /*000c*/ 	.word	0x00000000
        /*0010*/ 	.short	0x0001
        /*0012*/ 	.short	0x0008
        /*0014*/ 	.byte	0x00, 0xf0, 0x11, 0x00


	//----- nvinfo : EIATTR_KPARAM_INFO
	.align		4
.L_55:
        /*0018*/ 	.byte	0x04, 0x17
        /*001a*/ 	.short	(.L_57 - .L_56)
.L_56:
        /*001c*/ 	.word	0x00000000
        /*0020*/ 	.short	0x0000
        /*0022*/ 	.short	0x0000
        /*0024*/ 	.byte	0x00, 0xf5, 0x21, 0x00


	//----- nvinfo : EIATTR_SPARSE_MMA_MASK
	.align		4
.L_57:
        /*0028*/ 	.byte	0x03, 0x50
        /*002a*/ 	.short	0x0000


	//----- nvinfo : EIATTR_MAXREG_COUNT
	.align		4
        /*002c*/ 	.byte	0x03, 0x1b
        /*002e*/ 	.short	0x00ff


	//----- nvinfo : EIATTR_MERCURY_ISA_VERSION
	.align		4
        /*0030*/ 	.byte	0x03, 0x5f
        /*0032*/ 	.short	0x0101


	//----- nvinfo : EIATTR_VRC_CTA_INIT_COUNT
	.align		4
        /*0034*/ 	.byte	0x02, 0x4a
	.zero		1
	.zero		1


	//----- nvinfo : EIATTR_EXIT_INSTR_OFFSETS
	.align		4
        /*0038*/ 	.byte	0x04, 0x1c
        /*003a*/ 	.short	(.L_59 - .L_58)


	//   ....[0]....
.L_58:
        /*003c*/ 	.word	0x00000330


	//   ....[1]....
        /*0040*/ 	.word	0x00000380


	//----- nvinfo : EIATTR_CRS_STACK_SIZE
	.align		4
.L_59:
        /*0044*/ 	.byte	0x04, 0x1e
        /*0046*/ 	.short	(.L_61 - .L_60)
.L_60:
        /*0048*/ 	.word	0x00000000


	//----- nvinfo : EIATTR_CBANK_PARAM_SIZE
	.align		4
.L_61:
        /*004c*/ 	.byte	0x03, 0x19
        /*004e*/ 	.short	0x000c


	//----- nvinfo : EIATTR_PARAM_CBANK
	.align		4
        /*0050*/ 	.byte	0x04, 0x0a
        /*0052*/ 	.short	(.L_63 - .L_62)
	.align		4
.L_62:
        /*0054*/ 	.word	index@(.nv.constant0._Z22findPrimesDivisibleBy3Pii)
        /*0058*/ 	.short	0x0380
        /*005a*/ 	.short	0x000c


	//----- nvinfo : EIATTR_SW_WAR
	.align		4
.L_63:
        /*005c*/ 	.byte	0x04, 0x36
        /*005e*/ 	.short	(.L_65 - .L_64)
.L_64:
        /*0060*/ 	.word	0x00000008
.L_65:


//--------------------- .nv.info._Z10findPrimesPii --------------------------
	.section	.nv.info._Z10findPrimesPii,"",@"SHT_CUDA_INFO"
	.sectionflags	@""
	.align	4


	//----- nvinfo : EIATTR_CUDA_API_VERSION
	.align		4
        /*0000*/ 	.byte	0x04, 0x37
        /*0002*/ 	.short	(.L_67 - .L_66)
.L_66:
        /*0004*/ 	.word	0x00000082


	//----- nvinfo : EIATTR_KPARAM_INFO
	.align		4
.L_67:
        /*0008*/ 	.byte	0x04, 0x17
        /*000a*/ 	.short	(.L_69 - .L_68)
.L_68:
        /*000c*/ 	.word	0x00000000
        /*0010*/ 	.short	0x0001
        /*0012*/ 	.short	0x0008
        /*0014*/ 	.byte	0x00, 0xf0, 0x11, 0x00


	//----- nvinfo : EIATTR_KPARAM_INFO
	.align		4
.L_69:
        /*0018*/ 	.byte	0x04, 0x17
        /*001a*/ 	.short	(.L_71 - .L_70)
.L_70:
        /*001c*/ 	.word	0x00000000
        /*0020*/ 	.short	0x0000
        /*0022*/ 	.short	0x0000
        /*0024*/ 	.byte	0x00, 0xf5, 0x21, 0x00


	//----- nvinfo : EIATTR_SPARSE_MMA_MASK
	.align		4
.L_71:
        /*0028*/ 	.byte	0x03, 0x50
        /*002a*/ 	.short	0x0000


	//----- nvinfo : EIATTR_MAXREG_COUNT
	.align		4
        /*002c*/ 	.byte	0x03, 0x1b
        /*002e*/ 	.short	0x00ff


	//----- nvinfo : EIATTR_MERCURY_ISA_VERSION
	.align		4
        /*0030*/ 	.byte	0x03, 0x5f
        /*0032*/ 	.short	0x0101


	//----- nvinfo : EIATTR_VRC_CTA_INIT_COUNT
	.align		4
        /*0034*/ 	.byte	0x02, 0x4a
	.zero		1
	.zero		1


	//----- nvinfo : EIATTR_EXIT_INSTR_OFFSETS
	.align		4
        /*0038*/ 	.byte	0x04, 0x1c
        /*003a*/ 	.short	(.L_73 - .L_72)


	//   ....[0]....
.L_72:
        /*003c*/ 	.word	0x00000290


	//   ....[1]....
        /*0040*/ 	.word	0x000002e0


	//----- nvinfo : EIATTR_CRS_STACK_SIZE
	.align		4
.L_73:
        /*0044*/ 	.byte	0x04, 0x1e
        /*0046*/ 	.short	(.L_75 - .L_74)
.L_74:
        /*0048*/ 	.word	0x00000000


	//----- nvinfo : EIATTR_CBANK_PARAM_SIZE
	.align		4
.L_75:
        /*004c*/ 	.byte	0x03, 0x19
        /*004e*/ 	.short	0x000c


	//----- nvinfo : EIATTR_PARAM_CBANK
	.align		4
        /*0050*/ 	.byte	0x04, 0x0a
        /*0052*/ 	.short	(.L_77 - .L_76)
	.align		4
.L_76:
        /*0054*/ 	.word	index@(.nv.constant0._Z10findPrimesPii)
        /*0058*/ 	.short	0x0380
        /*005a*/ 	.short	0x000c


	//----- nvinfo : EIATTR_SW_WAR
	.align		4
.L_77:
        /*005c*/ 	.byte	0x04, 0x36
        /*005e*/ 	.short	(.L_79 - .L_78)
.L_78:
        /*0060*/ 	.word	0x00000008
.L_79:


//--------------------- .nv.callgraph             --------------------------
	.section	.nv.callgraph,"",@"SHT_CUDA_CALLGRAPH"
	.align	4
	.sectionentsize	8
	.align		4
        /*0000*/ 	.word	0x00000000
	.align		4
        /*0004*/ 	.word	0xffffffff
	.align		4
        /*0008*/ 	.word	0x00000000
	.align		4
        /*000c*/ 	.word	0xfffffffe
	.align		4
        /*0010*/ 	.word	0x00000000
	.align		4
        /*0014*/ 	.word	0xfffffffd
	.align		4
        /*0018*/ 	.word	0x00000000
	.align		4
        /*001c*/ 	.word	0xfffffffc


//--------------------- .text._Z22findPrimesLessThan1000Pii --------------------------
	.section	.text._Z22findPrimesLessThan1000Pii,"ax",@progbits
	.align	128
        .global         _Z22findPrimesLessThan1000Pii
        .type           _Z22findPrimesLessThan1000Pii,@function
        .size           _Z22findPrimesLessThan1000Pii,(.L_x_19 - _Z22findPrimesLessThan1000Pii)
        .other          _Z22findPrimesLessThan1000Pii,@"STO_CUDA_ENTRY STV_DEFAULT"
_Z22findPrimesLessThan1000Pii:
.text._Z22findPrimesLessThan1000Pii:
[----:B------:R-:W-:Y:S01]  /*0000*/  LDC R1, c[0x0][0x37c] ;  /* 0x0000df00ff017b82 */ /* 0x000fe20000000800 */
[----:B------:R-:W0:Y:S07]  /*0010*/  S2R R0, SR_TID.X ;  /* 0x0000000000007919 */ /* 0x000e2e0000002100 */
[----:B------:R-:W0:Y:S01]  /*0020*/  S2UR UR4, SR_CTAID.X ;  /* 0x00000000000479c3 */ /* 0x000e220000002500 */
[----:B------:R-:W1:Y:S01]  /*0030*/  LDCU UR5, c[0x0][0x388] ;  /* 0x00007100ff0577ac */ /* 0x000e620008000800 */
[----:B------:R-:W-:Y:S01]  /*0040*/  BSSY.RECONVERGENT B0, `(.L_x_0) ;  /* 0x0000025000007945 */ /* 0x000fe20003800200 */
[----:B------:R-:W-:-:S05]  /*0050*/  PLOP3.LUT P0, PT, PT, PT, PT, 0x8, 0x80 ;  /* 0x000000000080781c */ /* 0x000fca0003f0e170 */
[----:B------:R-:W0:Y:S02]  /*0060*/  LDC R5, c[0x0][0x360] ;  /* 0x0000d800ff057b82 */ /* 0x000e240000000800 */
[----:B0-----:R-:W-:-:S05]  /*0070*/  IMAD R5, R5, UR4, R0 ;  /* 0x0000000405057c24 */ /* 0x001fca000f8e0200 */
[----:B-1----:R-:W-:-:S04]  /*0080*/  ISETP.GE.AND P1, PT, R5, UR5, PT ;  /* 0x0000000505007c0c */ /* 0x002fc8000bf26270 */
[----:B------:R-:W-:-:S13]  /*0090*/  ISETP.LT.OR P1, PT, R5, 0x2, P1 ;  /* 0x000000020500780c */ /* 0x000fda0000f21670 */
[----:B------:R-:W-:Y:S05]  /*00a0*/  @P1 BRA `(.L_x_1) ;  /* 0x0000000000781947 */ /* 0x000fea0003800000 */
[----:B------:R-:W-:Y:S02]  /*00b0*/  ISETP.GE.U32.AND P1, PT, R5, 0x4, PT ;  /* 0x000000040500780c */ /* 0x000fe40003f26070 */
[----:B------:R-:W-:-:S11]  /*00c0*/  PLOP3.LUT P0, PT, PT, PT, PT, 0x80, 0x8 ;  /* 0x000000000008781c */ /* 0x000fd60003f0f070 */
[----:B------:R-:W-:Y:S05]  /*00d0*/  @!P1 BRA `(.L_x_1) ;  /* 0x00000000006c9947 */ /* 0x000fea0003800000 */
[----:B------:R-:W-:-:S07]  /*00e0*/  IMAD.MOV.U32 R0, RZ, RZ, 0x2 ;  /* 0x00000002ff007424 */ /* 0x000fce00078e00ff */
.L_x_2:
[----:B------:R-:W0:Y:S01]  /*00f0*/  I2F.U32.RP R4, R0 ;  /* 0x0000000000047306 */ /* 0x000e220000209000 */
[----:B------:R-:W-:-:S07]  /*0100*/  ISETP.NE.U32.AND P1, PT, R0, RZ, PT ;  /* 0x000000ff0000720c */ /* 0x000fce0003f25070 */
[----:B0-----:R-:W0:Y:S02]  /*0110*/  MUFU.RCP R4, R4 ;  /* 0x0000000400047308 */ /* 0x001e240000001000 */
[----:B0-----:R-:W-:-:S06]  /*0120*/  VIADD R2, R4, 0xffffffe ;  /* 0x0ffffffe04027836 */ /* 0x001fcc0000000000 */
[----:B------:R0:W1:Y:S02]  /*0130*/  F2I.FTZ.U32.TRUNC.NTZ R3, R2 ;  /* 0x0000000200037305 */ /* 0x000064000021f000 */
[----:B0-----:R-:W-:Y:S02]  /*0140*/  HFMA2 R2, -RZ, RZ, 0, 0 ;  /* 0x00000000ff027431 */ /* 0x001fe400000001ff */
[----:B-1----:R-:W-:-:S04]  /*0150*/  IMAD.MOV R7, RZ, RZ, -R3 ;  /* 0x000000ffff077224 */ /* 0x002fc800078e0a03 */
[----:B------:R-:W-:-:S04]  /*0160*/  IMAD R7, R7, R0, RZ ;  /* 0x0000000007077224 */ /* 0x000fc800078e02ff */
[----:B------:R-:W-:-:S06]  /*0170*/  IMAD.HI.U32 R6, R3, R7, R2 ;  /* 0x0000000703067227 */ /* 0x000fcc00078e0002 */
[----:B------:R-:W-:-:S04]  /*0180*/  IMAD.HI.U32 R6, R6, R5, RZ ;  /* 0x0000000506067227 */ /* 0x000fc800078e00ff */
[----:B------:R-:W-:-:S04]  /*0190*/  IMAD.MOV R6, RZ, RZ, -R6 ;  /* 0x000000ffff067224 */ /* 0x000fc800078e0a06 */
[----:B------:R-:W-:-:S05]  /*01a0*/  IMAD R3, R0, R6, R5 ;  /* 0x0000000600037224 */ /* 0x000fca00078e0205 */
[----:B------:R-:W-:-:S13]  /*01b0*/  ISETP.GE.U32.AND P0, PT, R3, R0, PT ;  /* 0x000000000300720c */ /* 0x000fda0003f06070 */
[----:B------:R-:W-:-:S05]  /*01c0*/  @P0 IMAD.IADD R3, R3, 0x1, -R0 ;  /* 0x0000000103030824 */ /* 0x000fca00078e0a00 */
[----:B------:R-:W-:-:S13]  /*01d0*/  ISETP.GE.U32.AND P0, PT, R3, R0, PT ;  /* 0x000000000300720c */ /* 0x000fda0003f06070 */
[-C--:B------:R-:W-:Y:S02]  /*01e0*/  @P0 IADD3 R3, PT, PT, R3, -R0.reuse, RZ ;  /* 0x8000000003030210 */ /* 0x080fe40007ffe0ff */
[----:B------:R-:W-:Y:S02]  /*01f0*/  @!P1 LOP3.LUT R3, RZ, R0, RZ, 0x33, !PT ;  /* 0x00000000ff039212 */ /* 0x000fe400078e33ff */
[----:B------:R-:W-:Y:S02]  /*0200*/  PLOP3.LUT P0, PT, PT, PT, PT, 0x8, 0x80 ;  /* 0x000000000080781c */ /* 0x000fe40003f0e170 */
[----:B------:R-:W-:-:S13]  /*0210*/  ISETP.NE.AND P1, PT, R3, RZ, PT ;  /* 0x000000ff0300720c */ /* 0x000fda0003f25270 */
[----:B------:R-:W-:Y:S05]  /*0220*/  @!P1 BRA `(.L_x_1) ;  /* 0x0000000000189947 */ /* 0x000fea0003800000 */
[C---:B------:R-:W-:Y:S02]  /*0230*/  IMAD R3, R0.reuse, R0, R0 ;  /* 0x0000000000037224 */ /* 0x040fe400078e0200 */
[----:B------:R-:W-:-:S05]  /*0240*/  VIADD R0, R0, 0x1 ;  /* 0x0000000100007836 */ /* 0x000fca0000000000 */
[----:B------:R-:W-:-:S04]  /*0250*/  IADD3 R2, PT, PT, R0, R3, RZ ;  /* 0x0000000300027210 */ /* 0x000fc80007ffe0ff */
[----:B------:R-:W-:-:S13]  /*0260*/  ISETP.GT.AND P0, PT, R2, R5, PT ;  /* 0x000000050200720c */ /* 0x000fda0003f04270 */
[----:B------:R-:W-:Y:S05]  /*0270*/  @!P0 BRA `(.L_x_2) ;  /* 0xfffffffc009c8947 */ /* 0x000fea000383ffff */
[----:B------:R-:W-:-:S13]  /*0280*/  PLOP3.LUT P0, PT, PT, PT, PT, 0x80, 0x8 ;  /* 0x000000000008781c */ /* 0x000fda0003f0f070 */
.L_x_1:
[----:B------:R-:W-:Y:S05]  /*0290*/  BSYNC.RECONVERGENT B0 ;  /* 0x0000000000007941 */ /* 0x000fea0003800200 */
.L_x_0:
[----:B------:R-:W-:Y:S01]  /*02a0*/  ISETP.GT.OR P0, PT, R5, 0x3e7, !P0 ;  /* 0x000003e70500780c */ /* 0x000fe20004704670 */
[----:B------:R-:W0:-:S12]  /*02b0*/  LDCU.64 UR4, c[0x0][0x358] ;  /* 0x00006b00ff0477ac */ /* 0x000e180008000a00 */
[----:B------:R-:W1:Y:S02]  /*02c0*/  @!P0 LDC.64 R2, c[0x0][0x380] ;  /* 0x0000e000ff028b82 */ /* 0x000e640000000a00 */
[----:B-1----:R-:W-:-:S05]  /*02d0*/  @!P0 IMAD.WIDE R2, R5, 0x4, R2 ;  /* 0x0000000405028825 */ /* 0x002fca00078e0202 */
[----:B0-----:R0:W-:Y:S01]  /*02e0*/  @!P0 STG.E desc[UR4][R2.64], R5 ;  /* 0x0000000502008986 */ /* 0x0011e2000c101904 */
[----:B------:R-:W-:Y:S05]  /*02f0*/  @!P0 EXIT ;  /* 0x000000000000894d */ /* 0x000fea0003800000 */
[----:B0-----:R-:W0:Y:S02]  /*0300*/  LDC.64 R2, c[0x0][0x380] ;  /* 0x0000e000ff027b82 */ /* 0x001e240000000a00 */
[----:B0-----:R-:W-:-:S05]  /*0310*/  IMAD.WIDE R2, R5, 0x4, R2 ;  /* 0x0000000405027825 */ /* 0x001fca00078e0202 */
[----:B------:R-:W-:Y:S01]  /*0320*/  STG.E desc[UR4][R2.64], RZ ;  /* 0x000000ff02007986 */ /* 0x000fe2000c101904 */
[----:B------:R-:W-:Y:S05]  /*0330*/  EXIT ;  /* 0x000000000000794d */ /* 0x000fea0003800000 */
.L_x_3:
[----:B------:R-:W-:-:S00]  /*0340*/  BRA `(.L_x_3) ;  /* 0xfffffffc00fc7947 */ /* 0x000fc0000383ffff */
[----:B------:R-:W-:-:S00]  /*0350*/  NOP ;  /* 0x0000000000007918 */ /* 0x000fc00000000000 */
        /* <DEDUP_REMOVED lines=10> */
.L_x_19:


//--------------------- .text._Z24findPrimesGreaterThan100Pii --------------------------
	.section	.text._Z24findPrimesGreaterThan100Pii,"ax",@progbits
	.align	128
        .global         _Z24findPrimesGreaterThan100Pii
        .type           _Z24findPrimesGreaterThan100Pii,@function
        .size           _Z24findPrimesGreaterThan100Pii,(.L_x_20 - _Z24findPrimesGreaterThan100Pii)
        .other          _Z24findPrimesGreaterThan100Pii,@"STO_CUDA_ENTRY STV_DEFAULT"
_Z24findPrimesGreaterThan100Pii:
.text._Z24findPrimesGreaterThan100Pii:
        /* <DEDUP_REMOVED lines=15> */
.L_x_6:
        /* <DEDUP_REMOVED lines=26> */
.L_x_5:
[----:B------:R-:W-:Y:S05]  /*0290*/  BSYNC.RECONVERGENT B0 ;  /* 0x0000000000007941 */ /* 0x000fea0003800200 */
.L_x_4:
[----:B------:R-:W-:Y:S01]  /*02a0*/  ISETP.LT.OR P0, PT, R5, 0x65, !P0 ;  /* 0x000000650500780c */ /* 0x000fe20004701670 */
[----:B------:R-:W0:-:S12]  /*02b0*/  LDCU.64 UR4, c[0x0][0x358] ;  /* 0x00006b00ff0477ac */ /* 0x000e180008000a00 */
[----:B------:R-:W1:Y:S02]  /*02c0*/  @!P0 LDC.64 R2, c[0x0][0x380] ;  /* 0x0000e000ff028b82 */ /* 0x000e640000000a00 */
[----:B-1----:R-:W-:-:S05]  /*02d0*/  @!P0 IMAD.WIDE.U32 R2, R5, 0x4, R2 ;  /* 0x0000000405028825 */ /* 0x002fca00078e0002 */
[----:B0-----:R0:W-:Y:S01]  /*02e0*/  @!P0 STG.E desc[UR4][R2.64], R5 ;  /* 0x0000000502008986 */ /* 0x0011e2000c101904 */
[----:B------:R-:W-:Y:S05]  /*02f0*/  @!P0 EXIT ;  /* 0x000000000000894d */ /* 0x000fea0003800000 */
[----:B0-----:R-:W0:Y:S02]  /*0300*/  LDC.64 R2, c[0x0][0x380] ;  /* 0x0000e000ff027b82 */ /* 0x001e240000000a00 */
[----:B0-----:R-:W-:-:S05]  /*0310*/  IMAD.WIDE R2, R5, 0x4, R2 ;  /* 0x0000000405027825 */ /* 0x001fca00078e0202 */
[----:B------:R-:W-:Y:S01]  /*0320*/  STG.E desc[UR4][R2.64], RZ ;  /* 0x000000ff02007986 */ /* 0x000fe2000c101904 */
[----:B------:R-:W-:Y:S05]  /*0330*/  EXIT ;  /* 0x000000000000794d */ /* 0x000fea0003800000 */
.L_x_7:
        /* <DEDUP_REMOVED lines=12> */
.L_x_20:


//--------------------- .text._Z22findPrimesDivisibleBy3Pii --------------------------
	.section	.text._Z22findPrimesDivisibleBy3Pii,"ax",@progbits
	.align	128
        .global         _Z22findPrimesDivisibleBy3Pii
        .type           _Z22findPrimesDivisibleBy3Pii,@function
        .size           _Z22findPrimesDivisibleBy3Pii,(.L_x_21 - _Z22findPrimesDivisibleBy3Pii)
        .other          _Z22findPrimesDivisibleBy3Pii,@"STO_CUDA_ENTRY STV_DEFAULT"
_Z22findPrimesDivisibleBy3Pii:
.text._Z22findPrimesDivisibleBy3Pii:
[----:B------:R-:W-:Y:S01]  /*0000*/  LDC R1, c[0x0][0x37c] ;  /* 0x0000df00ff017b82 */ /* 0x000fe20000000800 */
[----:B------:R-:W0:Y:S07]  /*0010*/  S2R R0, SR_TID.X ;  /* 0x0000000000007919 */ /* 0x000e2e0000002100 */
[----:B------:R-:W0:Y:S01]  /*0020*/  S2UR UR6, SR_CTAID.X ;  /* 0x00000000000679c3 */ /* 0x000e220000002500 */
[----:B------:R-:W1:Y:S01]  /*0030*/  LDCU UR7, c[0x0][0x388] ;  /* 0x00007100ff0777ac */ /* 0x000e620008000800 */
[----:B------:R-:W-:Y:S01]  /*0040*/  BSSY.RECONVERGENT B0, `(.L_x_8) ;  /* 0x0000030000007945 */ /* 0x000fe20003800200 */
[----:B------:R-:W2:Y:S05]  /*0050*/  LDCU.64 UR4, c[0x0][0x358] ;  /* 0x00006b00ff0477ac */ /* 0x000eaa0008000a00 */
[----:B------:R-:W0:Y:S02]  /*0060*/  LDC R5, c[0x0][0x360] ;  /* 0x0000d800ff057b82 */ /* 0x000e240000000800 */
[----:B0-----:R-:W-:-:S05]  /*0070*/  IMAD R5, R5, UR6, R0 ;  /* 0x0000000605057c24 */ /* 0x001fca000f8e0200 */
[----:B-1----:R-:W-:-:S13]  /*0080*/  ISETP.GE.AND P0, PT, R5, UR7, PT ;  /* 0x0000000705007c0c */ /* 0x002fda000bf06270 */
[----:B--2---:R-:W-:Y:S05]  /*0090*/  @P0 BRA `(.L_x_9) ;  /* 0x0000000000a80947 */ /* 0x004fea0003800000 */
[----:B------:R-:W-:Y:S01]  /*00a0*/  ISETP.GE.AND P1, PT, R5, 0x2, PT ;  /* 0x000000020500780c */ /* 0x000fe20003f26270 */
[----:B------:R-:W-:Y:S01]  /*00b0*/  BSSY.RECONVERGENT B1, `(.L_x_10) ;  /* 0x0000021000017945 */ /* 0x000fe20003800200 */
[----:B------:R-:W-:-:S11]  /*00c0*/  PLOP3.LUT P0, PT, PT, PT, PT, 0x8, 0x80 ;  /* 0x000000000080781c */ /* 0x000fd60003f0e170 */
[----:B------:R-:W-:Y:S05]  /*00d0*/  @!P1 BRA `(.L_x_11) ;  /* 0x0000000000789947 */ /* 0x000fea0003800000 */
[----:B------:R-:W-:Y:S02]  /*00e0*/  ISETP.GE.U32.AND P1, PT, R5, 0x4, PT ;  /* 0x000000040500780c */ /* 0x000fe40003f26070 */
[----:B------:R-:W-:-:S11]  /*00f0*/  PLOP3.LUT P0, PT, PT, PT, PT, 0x80, 0x8 ;  /* 0x000000000008781c */ /* 0x000fd60003f0f070 */
[----:B------:R-:W-:Y:S05]  /*0100*/  @!P1 BRA `(.L_x_11) ;  /* 0x00000000006c9947 */ /* 0x000fea0003800000 */
[----:B------:R-:W-:-:S07]  /*0110*/  IMAD.MOV.U32 R0, RZ, RZ, 0x2 ;  /* 0x00000002ff007424 */ /* 0x000fce00078e00ff */
.L_x_12:
[----:B------:R-:W0:Y:S01]  /*0120*/  I2F.U32.RP R4, R0 ;  /* 0x0000000000047306 */ /* 0x000e220000209000 */
[----:B------:R-:W-:-:S07]  /*0130*/  ISETP.NE.U32.AND P1, PT, R0, RZ, PT ;  /* 0x000000ff0000720c */ /* 0x000fce0003f25070 */
[----:B0-----:R-:W0:Y:S02]  /*0140*/  MUFU.RCP R4, R4 ;  /* 0x0000000400047308 */ /* 0x001e240000001000 */
[----:B0-----:R-:W-:-:S06]  /*0150*/  VIADD R2, R4, 0xffffffe ;  /* 0x0ffffffe04027836 */ /* 0x001fcc0000000000 */
[----:B------:R0:W1:Y:S02]  /*0160*/  F2I.FTZ.U32.TRUNC.NTZ R3, R2 ;  /* 0x0000000200037305 */ /* 0x000064000021f000 */
[----:B0-----:R-:W-:Y:S01]  /*0170*/  IMAD.MOV.U32 R2, RZ, RZ, RZ ;  /* 0x000000ffff027224 */ /* 0x001fe200078e00ff */
[----:B-1----:R-:W-:-:S05]  /*0180*/  IADD3 R7, PT, PT, RZ, -R3, RZ ;  /* 0x80000003ff077210 */ /* 0x002fca0007ffe0ff */
[----:B------:R-:W-:-:S04]  /*0190*/  IMAD R7, R7, R0, RZ ;  /* 0x0000000007077224 */ /* 0x000fc800078e02ff */
[----:B------:R-:W-:-:S06]  /*01a0*/  IMAD.HI.U32 R6, R3, R7, R2 ;  /* 0x0000000703067227 */ /* 0x000fcc00078e0002 */
[----:B------:R-:W-:-:S04]  /*01b0*/  IMAD.HI.U32 R6, R6, R5, RZ ;  /* 0x0000000506067227 */ /* 0x000fc800078e00ff */
[----:B------:R-:W-:-:S04]  /*01c0*/  IMAD.MOV R6, RZ, RZ, -R6 ;  /* 0x000000ffff067224 */ /* 0x000fc800078e0a06 */
[----:B------:R-:W-:-:S05]  /*01d0*/  IMAD R3, R0, R6, R5 ;  /* 0x0000000600037224 */ /* 0x000fca00078e0205 */
[----:B------:R-:W-:-:S13]  /*01e0*/  ISETP.GE.U32.AND P0, PT, R3, R0, PT ;  /* 0x000000000300720c */ /* 0x000fda0003f06070 */
[----:B------:R-:W-:-:S04]  /*01f0*/  @P0 IADD3 R3, PT, PT, R3, -R0, RZ ;  /* 0x8000000003030210 */ /* 0x000fc80007ffe0ff */
[----:B------:R-:W-:-:S13]  /*0200*/  ISETP.GE.U32.AND P0, PT, R3, R0, PT ;  /* 0x000000000300720c */ /* 0x000fda0003f06070 */
[----:B------:R-:W-:Y:S01]  /*0210*/  @P0 IMAD.IADD R3, R3, 0x1, -R0 ;  /* 0x0000000103030824 */ /* 0x000fe200078e0a00 */
[----:B------:R-:W-:Y:S02]  /*0220*/  @!P1 LOP3.LUT R3, RZ, R0, RZ, 0x33, !PT ;  /* 0x00000000ff039212 */ /* 0x000fe400078e33ff */
[----:B------:R-:W-:Y:S02]  /*0230*/  PLOP3.LUT P0, PT, PT, PT, PT, 0x8, 0x80 ;  /* 0x000000000080781c */ /* 0x000fe40003f0e170 */
[----:B------:R-:W-:-:S13]  /*0240*/  ISETP.NE.AND P1, PT, R3, RZ, PT ;  /* 0x000000ff0300720c */ /* 0x000fda0003f25270 */
[----:B------:R-:W-:Y:S05]  /*0250*/  @!P1 BRA `(.L_x_11) ;  /* 0x0000000000189947 */ /* 0x000fea0003800000 */
[C---:B------:R-:W-:Y:S01]  /*0260*/  IMAD R3, R0.reuse, R0, R0 ;  /* 0x0000000000037224 */ /* 0x040fe200078e0200 */
[----:B------:R-:W-:-:S05]  /*0270*/  IADD3 R0, PT, PT, R0, 0x1, RZ ;  /* 0x0000000100007810 */ /* 0x000fca0007ffe0ff */
[----:B------:R-:W-:-:S05]  /*0280*/  IMAD.IADD R2, R0, 0x1, R3 ;  /* 0x0000000100027824 */ /* 0x000fca00078e0203 */
[----:B------:R-:W-:-:S13]  /*0290*/  ISETP.GT.AND P0, PT, R2, R5, PT ;  /* 0x000000050200720c */ /* 0x000fda0003f04270 */
[----:B------:R-:W-:Y:S05]  /*02a0*/  @!P0 BRA `(.L_x_12) ;  /* 0xfffffffc009c8947 */ /* 0x000fea000383ffff */
[----:B------:R-:W-:-:S13]  /*02b0*/  PLOP3.LUT P0, PT, PT, PT, PT, 0x80, 0x8 ;  /* 0x000000000008781c */ /* 0x000fda0003f0f070 */
.L_x_11:
[----:B------:R-:W-:Y:S05]  /*02c0*/  BSYNC.RECONVERGENT B1 ;  /* 0x0000000000017941 */ /* 0x000fea0003800200 */
.L_x_10:
[----:B------:R-:W-:-:S05]  /*02d0*/  HFMA2 R0, -RZ, RZ, -0.05206298828125, -0.052093505859375 ;  /* 0xaaaaaaabff007431 */ /* 0x000fca00000001ff */
[----:B------:R-:W-:-:S05]  /*02e0*/  IMAD R0, R5, R0, 0x2aaaaaaa ;  /* 0x2aaaaaaa05007424 */ /* 0x000fca00078e0200 */
[----:B------:R-:W-:-:S13]  /*02f0*/  ISETP.GT.U32.OR P0, PT, R0, 0x55555554, !P0 ;  /* 0x555555540000780c */ /* 0x000fda0004704470 */
[----:B------:R-:W0:Y:S02]  /*0300*/  @!P0 LDC.64 R2, c[0x0][0x380] ;  /* 0x0000e000ff028b82 */ /* 0x000e240000000a00 */
[----:B0-----:R-:W-:-:S05]  /*0310*/  @!P0 IMAD.WIDE R2, R5, 0x4, R2 ;  /* 0x0000000405028825 */ /* 0x001fca00078e0202 */
[----:B------:R0:W-:Y:S01]  /*0320*/  @!P0 STG.E desc[UR4][R2.64], R5 ;  /* 0x0000000502008986 */ /* 0x0001e2000c101904 */
[----:B------:R-:W-:Y:S05]  /*0330*/  @!P0 EXIT ;  /* 0x000000000000894d */ /* 0x000fea0003800000 */
.L_x_9:
[----:B------:R-:W-:Y:S05]  /*0340*/  BSYNC.RECONVERGENT B0 ;  /* 0x0000000000007941 */ /* 0x000fea0003800200 */
.L_x_8:
[----:B0-----:R-:W0:Y:S02]  /*0350*/  LDC.64 R2, c[0x0][0x380] ;  /* 0x0000e000ff027b82 */ /* 0x001e240000000a00 */
[----:B0-----:R-:W-:-:S05]  /*0360*/  IMAD.WIDE R2, R5, 0x4, R2 ;  /* 0x0000000405027825 */ /* 0x001fca00078e0202 */
[----:B------:R-:W-:Y:S01]  /*0370*/  STG.E desc[UR4][R2.64], RZ ;  /* 0x000000ff02007986 */ /* 0x000fe2000c101904 */
[----:B------:R-:W-:Y:S05]  /*0380*/  EXIT ;  /* 0x000000000000794d */ /* 0x000fea0003800000 */
.L_x_13:
        /* <DEDUP_REMOVED lines=15> */
.L_x_21:


//--------------------- .text._Z10findPrimesPii   --------------------------
	.section	.text._Z10findPrimesPii,"ax",@progbits
	.align	128
        .global         _Z10findPrimesPii
        .type           _Z10findPrimesPii,@function
        .size           _Z10findPrimesPii,(.L_x_22 - _Z10findPrimesPii)
        .other          _Z10findPrimesPii,@"STO_CUDA_ENTRY STV_DEFAULT"
_Z10findPrimesPii:
.text._Z10findPrimesPii:
[----:B------:R-:W-:Y:S01]  /*0000*/  LDC R1, c[0x0][0x37c] ;  /* 0x0000df00ff017b82 */ /* 0x000fe20000000800 */
[----:B------:R-:W0:Y:S07]  /*0010*/  S2R R0, SR_TID.X ;  /* 0x0000000000007919 */ /* 0x000e2e0000002100 */
[----:B------:R-:W0:Y:S01]  /*0020*/  S2UR UR4, SR_CTAID.X ;  /* 0x00000000000479c3 */ /* 0x000e220000002500 */
[----:B------:R-:W1:Y:S01]  /*0030*/  LDCU UR6, c[0x0][0x388] ;  /* 0x00007100ff0677ac */ /* 0x000e620008000800 */
[----:B------:R-:W-:Y:S06]  /*0040*/  BSSY.RECONVERGENT B0, `(.L_x_14) ;  /* 0x0000026000007945 */ /* 0x000fec0003800200 */
[----:B------:R-:W0:Y:S02]  /*0050*/  LDC R5, c[0x0][0x360] ;  /* 0x0000d800ff057b82 */ /* 0x000e240000000800 */
[----:B0-----:R-:W-:Y:S01]  /*0060*/  IMAD R5, R5, UR4, R0 ;  /* 0x0000000405057c24 */ /* 0x001fe2000f8e0200 */
[----:B------:R-:W0:Y:S04]  /*0070*/  LDCU.64 UR4, c[0x0][0x358] ;  /* 0x00006b00ff0477ac */ /* 0x000e280008000a00 */
[----:B-1----:R-:W-:-:S04]  /*0080*/  ISETP.GE.AND P0, PT, R5, UR6, PT ;  /* 0x0000000605007c0c */ /* 0x002fc8000bf06270 */
[----:B------:R-:W-:-:S13]  /*0090*/  ISETP.LT.OR P0, PT, R5, 0x2, P0 ;  /* 0x000000020500780c */ /* 0x000fda0000701670 */
[----:B0-----:R-:W-:Y:S05]  /*00a0*/  @P0 BRA `(.L_x_15) ;  /* 0x00000000007c0947 */ /* 0x001fea0003800000 */
[----:B------:R-:W-:-:S13]  /*00b0*/  ISETP.GE.U32.AND P0, PT, R5, 0x4, PT ;  /* 0x000000040500780c */ /* 0x000fda0003f06070 */
[----:B------:R-:W-:Y:S05]  /*00c0*/  @!P0 BRA `(.L_x_16) ;  /* 0x0000000000648947 */ /* 0x000fea0003800000 */
[----:B------:R-:W-:-:S07]  /*00d0*/  IMAD.MOV.U32 R0, RZ, RZ, 0x2 ;  /* 0x00000002ff007424 */ /* 0x000fce00078e00ff */
.L_x_17:
[----:B------:R-:W0:Y:S01]  /*00e0*/  I2F.U32.RP R4, R0 ;  /* 0x0000000000047306 */ /* 0x000e220000209000 */
[----:B------:R-:W-:-:S07]  /*00f0*/  ISETP.NE.U32.AND P1, PT, R0, RZ, PT ;  /* 0x000000ff0000720c */ /* 0x000fce0003f25070 */
[----:B0-----:R-:W0:Y:S02]  /*0100*/  MUFU.RCP R4, R4 ;  /* 0x0000000400047308 */ /* 0x001e240000001000 */
[----:B0-----:R-:W-:-:S06]  /*0110*/  IADD3 R2, PT, PT, R4, 0xffffffe, RZ ;  /* 0x0ffffffe04027810 */ /* 0x001fcc0007ffe0ff */
        /* <DEDUP_REMOVED lines=12> */
[----:B------:R-:W-:-:S04]  /*01e0*/  @!P1 LOP3.LUT R3, RZ, R0, RZ, 0x33, !PT ;  /* 0x00000000ff039212 */ /* 0x000fc800078e33ff */
[----:B------:R-:W-:-:S13]  /*01f0*/  ISETP.NE.AND P0, PT, R3, RZ, PT ;  /* 0x000000ff0300720c */ /* 0x000fda0003f05270 */
[----:B------:R-:W-:Y:S05]  /*0200*/  @!P0 BRA `(.L_x_15) ;  /* 0x0000000000248947 */ /* 0x000fea0003800000 */
[C---:B------:R-:W-:Y:S01]  /*0210*/  IMAD R3, R0.reuse, R0, R0 ;  /* 0x0000000000037224 */ /* 0x040fe200078e0200 */
[----:B------:R-:W-:-:S05]  /*0220*/  IADD3 R0, PT, PT, R0, 0x1, RZ ;  /* 0x0000000100007810 */ /* 0x000fca0007ffe0ff */
[----:B------:R-:W-:-:S05]  /*0230*/  IMAD.IADD R2, R0, 0x1, R3 ;  /* 0x0000000100027824 */ /* 0x000fca00078e0203 */
[----:B------:R-:W-:-:S13]  /*0240*/  ISETP.GT.AND P0, PT, R2, R5, PT ;  /* 0x000000050200720c */ /* 0x000fda0003f04270 */
[----:B------:R-:W-:Y:S05]  /*0250*/  @!P0 BRA `(.L_x_17) ;  /* 0xfffffffc00a08947 */ /* 0x000fea000383ffff */
.L_x_16:
[----:B------:R-:W0:Y:S02]  /*0260*/  LDC.64 R2, c[0x0][0x380] ;  /* 0x0000e000ff027b82 */ /* 0x000e240000000a00 */
[----:B0-----:R-:W-:-:S05]  /*0270*/  IMAD.WIDE.U32 R2, R5, 0x4, R2 ;  /* 0x0000000405027825 */ /* 0x001fca00078e0002 */
[----:B------:R-:W-:Y:S01]  /*0280*/  STG.E desc[UR4][R2.64], R5 ;  /* 0x0000000502007986 */ /* 0x000fe2000c101904 */
[----:B------:R-:W-:Y:S05]  /*0290*/  EXIT ;  /* 0x000000000000794d */ /* 0x000fea0003800000 */
.L_x_15:
[----:B------:R-:W-:Y:S05]  /*02a0*/  BSYNC.RECONVERGENT B0 ;  /* 0x0000000000007941 */ /* 0x000fea0003800200 */
.L_x_14:
[----:B------:R-:W0:Y:S02]  /*02b0*/  LDC.64 R2, c[0x0][0x380] ;  /* 0x0000e000ff027b82 */ /* 0x000e240000000a00 */
[----:B0-----:R-:W-:-:S05]  /*02c0*/  IMAD.WIDE R2, R5, 0x4, R2 ;  /* 0x0000000405027825 */ /* 0x001fca00078e0202 */
[----:B------:R-:W-:Y:S01]  /*02d0*/  STG.E desc[UR4][R2.64], RZ ;  /* 0x000000ff02007986 */ /* 0x000fe2000c101904 */
[----:B------:R-:W-:Y:S05]  /*02e0*/  EXIT ;  /* 0x000000000000794d */ /* 0x000fea0003800000 */
.L_x_18:
        /* <DEDUP_REMOVED lines=9> */
.L_x_22:


//--------------------- .nv.shared.reserved.0     --------------------------
	.section	.nv.shared.reserved.0,"aw",@nobits
	.weak		__nv_reservedSMEM_offset_0_alias
	.size		__nv_reservedSMEM_offset_0_alias, 0, 64
	.other		__nv_reservedSMEM_offset_0_alias,@"STO_CUDA_RESERVED_SHARED STV_DEFAULT"
__nv_reservedSMEM_offset_0_alias:
	.zero		0
	.zero		64


//--------------------- .nv.constant0._Z22findPrimesLessThan1000Pii --------------------------
	.section	.nv.constant0._Z22findPrimesLessThan1000Pii,"a",@progbits
	.sectionflags	@""
	.align	4
.nv.constant0._Z22findPrimesLessThan1000Pii:
	.zero		908


//--------------------- .nv.constant0._Z24findPrimesGreaterThan100Pii --------------------------
	.section	.nv.constant0._Z24findPrimesGreaterThan100Pii,"a",@progbits
	.sectionflags	@""
	.align	4
.nv.constant0._Z24findPrimesGreaterThan100Pii:
	.zero		908


//--------------------- .nv.constant0._Z22findPrimesDivisibleBy3Pii --------------------------
	.section	.nv.constant0._Z22findPrimesDivisibleBy3Pii,"a",@progbits
	.sectionflags	@""
	.align	4
.nv.constant0._Z22findPrimesDivisibleBy3Pii:
	.zero		908


//--------------------- .nv.constant0._Z10findPrimesPii --------------------------
	.section	.nv.constant0._Z10findPrimesPii,"a",@progbits
	.sectionflags	@""
	.align	4
.nv.constant0._Z10findPrimesPii:
	.zero		908


//--------------------- SYMBOLS --------------------------

	.type		.nv.reservedSmem.offset0,@object
	.size		.nv.reservedSmem.offset0,0x4
